//
// Generated by NVIDIA NVVM Compiler
//
// Compiler Build ID: CL-36424714
// Cuda compilation tools, release 13.0, V13.0.88
// Based on NVVM 20.0.0
//

.version 9.0
.target sm_100
.address_size 64

	// .globl	_Z11invertImageP5Pixeli

.visible .entry _Z11invertImageP5Pixeli(
	.param .u64 .ptr .align 1 _Z11invertImageP5Pixeli_param_0,
	.param .u32 _Z11invertImageP5Pixeli_param_1
)
{
	.reg .pred 	%p<2>;
	.reg .b16 	%rs<7>;
	.reg .b32 	%r<6>;
	.reg .b64 	%rd<5>;

	ld.param.u64 	%rd1, [_Z11invertImageP5Pixeli_param_0];
	ld.param.u32 	%r2, [_Z11invertImageP5Pixeli_param_1];
	mov.u32 	%r3, %ntid.x;
	mov.u32 	%r4, %ctaid.x;
	mov.u32 	%r5, %tid.x;
	mad.lo.s32 	%r1, %r3, %r4, %r5;
	setp.ge.s32 	%p1, %r1, %r2;
	@%p1 bra 	$L__BB0_2;
	cvta.to.global.u64 	%rd2, %rd1;
	mul.wide.s32 	%rd3, %r1, 3;
	add.s64 	%rd4, %rd2, %rd3;
	ld.global.u8 	%rs1, [%rd4+2];
	not.b16 	%rs2, %rs1;
	st.global.u8 	[%rd4+2], %rs2;
	ld.global.u8 	%rs3, [%rd4+1];
	not.b16 	%rs4, %rs3;
	st.global.u8 	[%rd4+1], %rs4;
	ld.global.u8 	%rs5, [%rd4];
	not.b16 	%rs6, %rs5;
	st.global.u8 	[%rd4], %rs6;
$L__BB0_2:
	ret;

}


// ===== COMPILED SASS (sm_100) =====

	.target	sm_100

	.elftype	@"ET_EXEC"


//--------------------- .note.nv.tkinfo           --------------------------
	.section	.note.nv.tkinfo,"",@"SHT_NOTE"
	.sectionflags	@"SHF_NOTE_NV_TKINFO"
	.tkinfo
        /*0018*/ 	.word	0x00000002
        /*0030*/ 	.string	""
        /*0030*/ 	.string	"ptxas"
        /*0030*/ 	.string	"Cuda compilation tools, release 13.0, V13.0.88"
        /*0030*/ 	.string	"Build cuda_13.0.r13.0/compiler.36424714_0"
        /*0030*/ 	.string	"-arch sm_100 -m 64 "



//--------------------- .note.nv.cuinfo           --------------------------
	.section	.note.nv.cuinfo,"",@"SHT_NOTE"
	.sectionflags	@"SHF_NOTE_NV_CUINFO"
        /*0018*/ 	.short	0x0002
        /*001a*/ 	.short	0x0064
        /*001c*/ 	.short	0x0082
	.zero		2


//--------------------- .nv.info                  --------------------------
	.section	.nv.info,"",@"SHT_CUDA_INFO"
	.align	4


	//----- nvinfo : EIATTR_REGCOUNT
	.align		4
        /*0000*/ 	.byte	0x04, 0x2f
        /*0002*/ 	.short	(.L_1 - .L_0)
	.align		4
.L_0:
        /*0004*/ 	.word	index@(_Z11invertImageP5Pixeli)
        /*0008*/ 	.word	0x0000000c


	//----- nvinfo : EIATTR_FRAME_SIZE
	.align		4
.L_1:
        /*000c*/ 	.byte	0x04, 0x11
        /*000e*/ 	.short	(.L_3 - .L_2)
	.align		4
.L_2:
        /*0010*/ 	.word	index@(_Z11invertImageP5Pixeli)
        /*0014*/ 	.word	0x00000000


	//----- nvinfo : EIATTR_MIN_STACK_SIZE
	.align		4
.L_3:
        /*0018*/ 	.byte	0x04, 0x12
        /*001a*/ 	.short	(.L_5 - .L_4)
	.align		4
.L_4:
        /*001c*/ 	.word	index@(_Z11invertImageP5Pixeli)
        /*0020*/ 	.word	0x00000000
.L_5:


//--------------------- .nv.compat                --------------------------
	.section	.nv.compat,"",@"SHT_CUDA_COMPAT_INFO"
	.align	4
        /*0000*/ 	.byte	0x02, 0x09, 0x00, 0x00, 0x02, 0x02, 0x01, 0x00, 0x02, 0x05, 0x05, 0x00, 0x03, 0x07, 0x01, 0x01
        /*0010*/ 	.byte	0x02, 0x03, 0x00, 0x00, 0x02, 0x06, 0x01, 0x00, 0x04, 0x0b, 0x08, 0x00, 0x09, 0x00, 0x00, 0x00
        /*0020*/ 	.byte	0x00, 0x00, 0x00, 0x00


//--------------------- .nv.info._Z11invertImageP5Pixeli --------------------------
	.section	.nv.info._Z11invertImageP5Pixeli,"",@"SHT_CUDA_INFO"
	.sectionflags	@""
	.align	4


	//----- nvinfo : EIATTR_CUDA_API_VERSION
	.align		4
        /*0000*/ 	.byte	0x04, 0x37
        /*0002*/ 	.short	(.L_7 - .L_6)
.L_6:
        /*0004*/ 	.word	0x00000082


	//----- nvinfo : EIATTR_KPARAM_INFO
	.align		4
.L_7:
        /*0008*/ 	.byte	0x04, 0x17
        /*000a*/ 	.short	(.L_9 - .L_8)
.L_8:
        /*000c*/ 	.word	0x00000000
        /*0010*/ 	.short	0x0001
        /*0012*/ 	.short	0x0008
        /*0014*/ 	.byte	0x00, 0xf0, 0x11, 0x00


	//----- nvinfo : EIATTR_KPARAM_INFO
	.align		4
.L_9:
        /*0018*/ 	.byte	0x04, 0x17
        /*001a*/ 	.short	(.L_11 - .L_10)
.L_10:
        /*001c*/ 	.word	0x00000000
        /*0020*/ 	.short	0x0000
        /*0022*/ 	.short	0x0000
        /*0024*/ 	.byte	0x00, 0xf5, 0x21, 0x00


	//----- nvinfo : EIATTR_SPARSE_MMA_MASK
	.align		4
.L_11:
        /*0028*/ 	.byte	0x03, 0x50
        /*002a*/ 	.short	0x0000


	//----- nvinfo : EIATTR_MAXREG_COUNT
	.align		4
        /*002c*/ 	.byte	0x03, 0x1b
        /*002e*/ 	.short	0x00ff


	//----- nvinfo : EIATTR_MERCURY_ISA_VERSION
	.align		4
        /*0030*/ 	.byte	0x03, 0x5f
        /*0032*/ 	.short	0x0101


	//----- nvinfo : EIATTR_VRC_CTA_INIT_COUNT
	.align		4
        /*0034*/ 	.byte	0x02, 0x4a
	.zero		1
	.zero		1


	//----- nvinfo : EIATTR_EXIT_INSTR_OFFSETS
	.align		4
        /*0038*/ 	.byte	0x04, 0x1c
        /*003a*/ 	.short	(.L_13 - .L_12)


	//   ....[0]....
.L_12:
        /*003c*/ 	.word	0x00000070


	//   ....[1]....
        /*0040*/ 	.word	0x00000140


	//----- nvinfo : EIATTR_CBANK_PARAM_SIZE
	.align		4
.L_13:
        /*0044*/ 	.byte	0x03, 0x19
        /*0046*/ 	.short	0x000c


	//----- nvinfo : EIATTR_PARAM_CBANK
	.align		4
        /*0048*/ 	.byte	0x04, 0x0a
        /*004a*/ 	.short	(.L_15 - .L_14)
	.align		4
.L_14:
        /*004c*/ 	.word	index@(.nv.constant0._Z11invertImageP5Pixeli)
        /*0050*/ 	.short	0x0380
        /*0052*/ 	.short	0x000c


	//----- nvinfo : EIATTR_SW_WAR
	.align		4
.L_15:
        /*0054*/ 	.byte	0x04, 0x36
        /*0056*/ 	.short	(.L_17 - .L_16)
.L_16:
        /*0058*/ 	.word	0x00000008
.L_17:


//--------------------- .nv.callgraph             --------------------------
	.section	.nv.callgraph,"",@"SHT_CUDA_CALLGRAPH"
	.align	4
	.sectionentsize	8
	.align		4
        /*0000*/ 	.word	0x00000000
	.align		4
        /*0004*/ 	.word	0xffffffff
	.align		4
        /*0008*/ 	.word	0x00000000
	.align		4
        /*000c*/ 	.word	0xfffffffe
	.align		4
        /*0010*/ 	.word	0x00000000
	.align		4
        /*0014*/ 	.word	0xfffffffd
	.align		4
        /*0018*/ 	.word	0x00000000
	.align		4
        /*001c*/ 	.word	0xfffffffc


//--------------------- .text._Z11invertImageP5Pixeli --------------------------
	.section	.text._Z11invertImageP5Pixeli,"ax",@progbits
	.align	128
        .global         _Z11invertImageP5Pixeli
        .type           _Z11invertImageP5Pixeli,@function
        .size           _Z11invertImageP5Pixeli,(.L_x_1 - _Z11invertImageP5Pixeli)
        .other          _Z11invertImageP5Pixeli,@"STO_CUDA_ENTRY STV_DEFAULT"
_Z11invertImageP5Pixeli:
.text._Z11invertImageP5Pixeli:
[----:B------:R-:W-:Y:S01]  /*0000*/  LDC R1, c[0x0][0x37c] ;  /* 0x0000df00ff017b82 */ /* 0x000fe20000000800 */
[----:B------:R-:W0:Y:S01]  /*0010*/  S2R R5, SR_CTAID.X ;  /* 0x0000000000057919 */ /* 0x000e220000002500 */
[----:B------:R-:W0:Y:S01]  /*0020*/  LDCU UR4, c[0x0][0x360] ;  /* 0x00006c00ff0477ac */ /* 0x000e220008000800 */
[----:B------:R-:W0:Y:S01]  /*0030*/  S2R R0, SR_TID.X ;  /* 0x0000000000007919 */ /* 0x000e220000002100 */
[----:B------:R-:W1:Y:S01]  /*0040*/  LDCU UR5, c[0x0][0x388] ;  /* 0x00007100ff0577ac */ /* 0x000e620008000800 */
[----:B0-----:R-:W-:-:S05]  /*0050*/  IMAD R5, R5, UR4, R0 ;  /* 0x0000000405057c24 */ /* 0x001fca000f8e0200 */
[----:B-1----:R-:W-:-:S13]  /*0060*/  ISETP.GE.AND P0, PT, R5, UR5, PT ;  /* 0x0000000505007c0c */ /* 0x002fda000bf06270 */
[----:B------:R-:W-:Y:S05]  /*0070*/  @P0 EXIT ;  /* 0x000000000000094d */ /* 0x000fea0003800000 */
[----:B------:R-:W0:Y:S01]  /*0080*/  LDC.64 R2, c[0x0][0x380] ;  /* 0x0000e000ff027b82 */ /* 0x000e220000000a00 */
[----:B------:R-:W1:Y:S01]  /*0090*/  LDCU.64 UR4, c[0x0][0x358] ;  /* 0x00006b00ff0477ac */ /* 0x000e620008000a00 */
[----:B0-----:R-:W-:-:S05]  /*00a0*/  IMAD.WIDE R2, R5, 0x3, R2 ;  /* 0x0000000305027825 */ /* 0x001fca00078e0202 */
[----:B-1----:R-:W2:Y:S04]  /*00b0*/  LDG.E.U8 R0, desc[UR4][R2.64+0x2] ;  /* 0x0000020402007981 */ /* 0x002ea8000c1e1100 */
[----:B------:R-:W3:Y:S04]  /*00c0*/  LDG.E.U8 R4, desc[UR4][R2.64+0x1] ;  /* 0x0000010402047981 */ /* 0x000ee8000c1e1100 */
[----:B------:R-:W4:Y:S01]  /*00d0*/  LDG.E.U8 R6, desc[UR4][R2.64] ;  /* 0x0000000402067981 */ /* 0x000f22000c1e1100 */
[----:B--2---:R-:W-:Y:S02]  /*00e0*/  LOP3.LUT R5, RZ, R0, RZ, 0x33, !PT ;  /* 0x00000000ff057212 */ /* 0x004fe400078e33ff */
[----:B---3--:R-:W-:-:S03]  /*00f0*/  LOP3.LUT R7, RZ, R4, RZ, 0x33, !PT ;  /* 0x00000004ff077212 */ /* 0x008fc600078e33ff */
[----:B------:R-:W-:Y:S01]  /*0100*/  STG.E.U8 desc[UR4][R2.64+0x2], R5 ;  /* 0x0000020502007986 */ /* 0x000fe2000c101104 */
[----:B----4-:R-:W-:-:S03]  /*0110*/  LOP3.LUT R9, RZ, R6, RZ, 0x33, !PT ;  /* 0x00000006ff097212 */ /* 0x010fc600078e33ff */
[----:B------:R-:W-:Y:S04]  /*0120*/  STG.E.U8 desc[UR4][R2.64+0x1], R7 ;  /* 0x0000010702007986 */ /* 0x000fe8000c101104 */
[----:B------:R-:W-:Y:S01]  /*0130*/  STG.E.U8 desc[UR4][R2.64], R9 ;  /* 0x0000000902007986 */ /* 0x000fe2000c101104 */
[----:B------:R-:W-:Y:S05]  /*0140*/  EXIT ;  /* 0x000000000000794d */ /* 0x000fea0003800000 */
.L_x_0:
[----:B------:R-:W-:-:S00]  /*0150*/  BRA `(.L_x_0) ;  /* 0xfffffffc00fc7947 */ /* 0x000fc0000383ffff */
[----:B------:R-:W-:-:S00]  /*0160*/  NOP ;  /* 0x0000000000007918 */ /* 0x000fc00000000000 */
        /* <DEDUP_REMOVED lines=9> */
.L_x_1:


//--------------------- .nv.shared.reserved.0     --------------------------
	.section	.nv.shared.reserved.0,"aw",@nobits
	.weak		__nv_reservedSMEM_offset_0_alias
	.size		__nv_reservedSMEM_offset_0_alias, 0, 64
	.other		__nv_reservedSMEM_offset_0_alias,@"STO_CUDA_RESERVED_SHARED STV_DEFAULT"
__nv_reservedSMEM_offset_0_alias:
	.zero		0
	.zero		64


//--------------------- .nv.constant0._Z11invertImageP5Pixeli --------------------------
	.section	.nv.constant0._Z11invertImageP5Pixeli,"a",@progbits
	.sectionflags	@""
	.align	4
.nv.constant0._Z11invertImageP5Pixeli:
	.zero		908


//--------------------- SYMBOLS --------------------------

	.type		.nv.reservedSmem.offset0,@object
	.size		.nv.reservedSmem.offset0,0x4
